//
// Generated by NVIDIA NVVM Compiler
//
// Compiler Build ID: CL-36424714
// Cuda compilation tools, release 13.0, V13.0.88
// Based on NVVM 20.0.0
//

.version 9.0
.target sm_100
.address_size 64

	// .globl	_Z9naiveGmemPfS_ii
// _ZZ13transposeSmemPfS_iiE4tile has been demoted
// _ZZ18transposeSmemUnpadPfS_iiE4tile has been demoted
// _ZZ22transposeSmemUnrollPadPfS_iiE4tile has been demoted

.visible .entry _Z9naiveGmemPfS_ii(
	.param .u64 .ptr .align 1 _Z9naiveGmemPfS_ii_param_0,
	.param .u64 .ptr .align 1 _Z9naiveGmemPfS_ii_param_1,
	.param .u32 _Z9naiveGmemPfS_ii_param_2,
	.param .u32 _Z9naiveGmemPfS_ii_param_3
)
{
	.reg .pred 	%p<4>;
	.reg .b32 	%r<15>;
	.reg .b32 	%f<2>;
	.reg .b64 	%rd<9>;

	ld.param.u64 	%rd1, [_Z9naiveGmemPfS_ii_param_0];
	ld.param.u64 	%rd2, [_Z9naiveGmemPfS_ii_param_1];
	ld.param.u32 	%r3, [_Z9naiveGmemPfS_ii_param_2];
	ld.param.u32 	%r5, [_Z9naiveGmemPfS_ii_param_3];
	mov.u32 	%r6, %ntid.x;
	mov.u32 	%r7, %ctaid.x;
	mov.u32 	%r8, %tid.x;
	mad.lo.s32 	%r1, %r6, %r7, %r8;
	mov.u32 	%r9, %ntid.y;
	mov.u32 	%r10, %ctaid.y;
	mov.u32 	%r11, %tid.y;
	mad.lo.s32 	%r12, %r9, %r10, %r11;
	setp.ge.u32 	%p1, %r1, %r3;
	setp.ge.u32 	%p2, %r12, %r5;
	or.pred  	%p3, %p1, %p2;
	@%p3 bra 	$L__BB0_2;
	cvta.to.global.u64 	%rd3, %rd2;
	cvta.to.global.u64 	%rd4, %rd1;
	mad.lo.s32 	%r13, %r3, %r12, %r1;
	mul.wide.u32 	%rd5, %r13, 4;
	add.s64 	%rd6, %rd3, %rd5;
	ld.global.f32 	%f1, [%rd6];
	mad.lo.s32 	%r14, %r5, %r1, %r12;
	mul.wide.u32 	%rd7, %r14, 4;
	add.s64 	%rd8, %rd4, %rd7;
	st.global.f32 	[%rd8], %f1;
$L__BB0_2:
	ret;

}
	// .globl	_Z13transposeSmemPfS_ii
.visible .entry _Z13transposeSmemPfS_ii(
	.param .u64 .ptr .align 1 _Z13transposeSmemPfS_ii_param_0,
	.param .u64 .ptr .align 1 _Z13transposeSmemPfS_ii_param_1,
	.param .u32 _Z13transposeSmemPfS_ii_param_2,
	.param .u32 _Z13transposeSmemPfS_ii_param_3
)
{
	.reg .pred 	%p<4>;
	.reg .b32 	%r<30>;
	.reg .b32 	%f<3>;
	.reg .b64 	%rd<9>;
	// demoted variable
	.shared .align 4 .b8 _ZZ13transposeSmemPfS_iiE4tile[2048];
	ld.param.u64 	%rd1, [_Z13transposeSmemPfS_ii_param_0];
	ld.param.u64 	%rd2, [_Z13transposeSmemPfS_ii_param_1];
	ld.param.u32 	%r7, [_Z13transposeSmemPfS_ii_param_2];
	ld.param.u32 	%r8, [_Z13transposeSmemPfS_ii_param_3];
	mov.u32 	%r9, %ntid.x;
	mov.u32 	%r10, %ctaid.x;
	mul.lo.s32 	%r11, %r9, %r10;
	mov.u32 	%r1, %tid.x;
	add.s32 	%r12, %r11, %r1;
	mov.u32 	%r13, %ntid.y;
	mov.u32 	%r14, %ctaid.y;
	mul.lo.s32 	%r15, %r13, %r14;
	mov.u32 	%r2, %tid.y;
	add.s32 	%r16, %r15, %r2;
	mad.lo.s32 	%r3, %r7, %r16, %r12;
	mad.lo.s32 	%r17, %r2, %r9, %r1;
	div.u32 	%r4, %r17, %r13;
	mul.lo.s32 	%r18, %r4, %r13;
	sub.s32 	%r5, %r17, %r18;
	add.s32 	%r19, %r5, %r15;
	add.s32 	%r20, %r4, %r11;
	mad.lo.s32 	%r6, %r20, %r8, %r19;
	setp.ge.u32 	%p1, %r19, %r7;
	setp.ge.u32 	%p2, %r20, %r8;
	or.pred  	%p3, %p2, %p1;
	@%p3 bra 	$L__BB1_2;
	cvta.to.global.u64 	%rd3, %rd2;
	cvta.to.global.u64 	%rd4, %rd1;
	mul.wide.u32 	%rd5, %r3, 4;
	add.s64 	%rd6, %rd3, %rd5;
	ld.global.f32 	%f1, [%rd6];
	shl.b32 	%r21, %r2, 7;
	mov.u32 	%r22, _ZZ13transposeSmemPfS_iiE4tile;
	add.s32 	%r23, %r22, %r21;
	shl.b32 	%r24, %r1, 2;
	add.s32 	%r25, %r23, %r24;
	st.shared.f32 	[%r25], %f1;
	bar.sync 	0;
	shl.b32 	%r26, %r5, 7;
	add.s32 	%r27, %r22, %r26;
	shl.b32 	%r28, %r4, 2;
	add.s32 	%r29, %r27, %r28;
	ld.shared.f32 	%f2, [%r29];
	mul.wide.u32 	%rd7, %r6, 4;
	add.s64 	%rd8, %rd4, %rd7;
	st.global.f32 	[%rd8], %f2;
$L__BB1_2:
	ret;

}
	// .globl	_Z18transposeSmemUnpadPfS_ii
.visible .entry _Z18transposeSmemUnpadPfS_ii(
	.param .u64 .ptr .align 1 _Z18transposeSmemUnpadPfS_ii_param_0,
	.param .u64 .ptr .align 1 _Z18transposeSmemUnpadPfS_ii_param_1,
	.param .u32 _Z18transposeSmemUnpadPfS_ii_param_2,
	.param .u32 _Z18transposeSmemUnpadPfS_ii_param_3
)
{
	.reg .pred 	%p<4>;
	.reg .b32 	%r<28>;
	.reg .b32 	%f<3>;
	.reg .b64 	%rd<9>;
	// demoted variable
	.shared .align 4 .b8 _ZZ18transposeSmemUnpadPfS_iiE4tile[2112];
	ld.param.u64 	%rd1, [_Z18transposeSmemUnpadPfS_ii_param_0];
	ld.param.u64 	%rd2, [_Z18transposeSmemUnpadPfS_ii_param_1];
	ld.param.u32 	%r7, [_Z18transposeSmemUnpadPfS_ii_param_2];
	ld.param.u32 	%r8, [_Z18transposeSmemUnpadPfS_ii_param_3];
	mov.u32 	%r9, %ntid.x;
	mov.u32 	%r10, %ctaid.x;
	mul.lo.s32 	%r11, %r9, %r10;
	mov.u32 	%r1, %tid.x;
	add.s32 	%r12, %r11, %r1;
	mov.u32 	%r13, %ntid.y;
	mov.u32 	%r14, %ctaid.y;
	mul.lo.s32 	%r15, %r13, %r14;
	mov.u32 	%r2, %tid.y;
	add.s32 	%r16, %r15, %r2;
	mad.lo.s32 	%r3, %r7, %r16, %r12;
	mad.lo.s32 	%r17, %r2, %r9, %r1;
	div.u32 	%r4, %r17, %r13;
	mul.lo.s32 	%r18, %r4, %r13;
	sub.s32 	%r5, %r17, %r18;
	add.s32 	%r19, %r5, %r15;
	add.s32 	%r20, %r4, %r11;
	mad.lo.s32 	%r6, %r20, %r8, %r19;
	setp.ge.u32 	%p1, %r19, %r7;
	setp.ge.u32 	%p2, %r20, %r8;
	or.pred  	%p3, %p2, %p1;
	@%p3 bra 	$L__BB2_2;
	cvta.to.global.u64 	%rd3, %rd2;
	cvta.to.global.u64 	%rd4, %rd1;
	mul.wide.u32 	%rd5, %r3, 4;
	add.s64 	%rd6, %rd3, %rd5;
	ld.global.f32 	%f1, [%rd6];
	mov.u32 	%r21, _ZZ18transposeSmemUnpadPfS_iiE4tile;
	mad.lo.s32 	%r22, %r2, 132, %r21;
	shl.b32 	%r23, %r1, 2;
	add.s32 	%r24, %r22, %r23;
	st.shared.f32 	[%r24], %f1;
	bar.sync 	0;
	mad.lo.s32 	%r25, %r5, 132, %r21;
	shl.b32 	%r26, %r4, 2;
	add.s32 	%r27, %r25, %r26;
	ld.shared.f32 	%f2, [%r27];
	mul.wide.u32 	%rd7, %r6, 4;
	add.s64 	%rd8, %rd4, %rd7;
	st.global.f32 	[%rd8], %f2;
$L__BB2_2:
	ret;

}
	// .globl	_Z22transposeSmemUnrollPadPfS_ii
.visible .entry _Z22transposeSmemUnrollPadPfS_ii(
	.param .u64 .ptr .align 1 _Z22transposeSmemUnrollPadPfS_ii_param_0,
	.param .u64 .ptr .align 1 _Z22transposeSmemUnrollPadPfS_ii_param_1,
	.param .u32 _Z22transposeSmemUnrollPadPfS_ii_param_2,
	.param .u32 _Z22transposeSmemUnrollPadPfS_ii_param_3
)
{
	.reg .pred 	%p<4>;
	.reg .b32 	%r<38>;
	.reg .b32 	%f<5>;
	.reg .b64 	%rd<13>;
	// demoted variable
	.shared .align 4 .b8 _ZZ22transposeSmemUnrollPadPfS_iiE4tile[4160];
	ld.param.u64 	%rd1, [_Z22transposeSmemUnrollPadPfS_ii_param_0];
	ld.param.u64 	%rd2, [_Z22transposeSmemUnrollPadPfS_ii_param_1];
	ld.param.u32 	%r9, [_Z22transposeSmemUnrollPadPfS_ii_param_2];
	ld.param.u32 	%r10, [_Z22transposeSmemUnrollPadPfS_ii_param_3];
	mov.u32 	%r11, %ntid.x;
	shl.b32 	%r1, %r11, 1;
	mov.u32 	%r12, %ctaid.x;
	mov.u32 	%r2, %tid.x;
	mad.lo.s32 	%r13, %r1, %r12, %r2;
	mov.u32 	%r14, %ntid.y;
	mov.u32 	%r15, %ctaid.y;
	mul.lo.s32 	%r16, %r14, %r15;
	mov.u32 	%r3, %tid.y;
	add.s32 	%r17, %r16, %r3;
	mad.lo.s32 	%r4, %r9, %r17, %r13;
	mad.lo.s32 	%r19, %r11, %r3, %r2;
	div.u32 	%r5, %r19, %r14;
	mul.lo.s32 	%r20, %r5, %r14;
	sub.s32 	%r6, %r19, %r20;
	add.s32 	%r21, %r6, %r16;
	mul.lo.s32 	%r22, %r12, %r11;
	shl.b32 	%r23, %r22, 1;
	add.s32 	%r24, %r5, %r23;
	mad.lo.s32 	%r7, %r24, %r10, %r21;
	add.s32 	%r25, %r13, %r11;
	setp.ge.u32 	%p1, %r25, %r9;
	setp.ge.u32 	%p2, %r17, %r10;
	or.pred  	%p3, %p1, %p2;
	@%p3 bra 	$L__BB3_2;
	cvta.to.global.u64 	%rd3, %rd2;
	cvta.to.global.u64 	%rd4, %rd1;
	mad.lo.s32 	%r26, %r3, %r1, %r3;
	add.s32 	%r27, %r26, %r2;
	mul.wide.u32 	%rd5, %r4, 4;
	add.s64 	%rd6, %rd3, %rd5;
	ld.global.f32 	%f1, [%rd6];
	shl.b32 	%r28, %r27, 2;
	mov.u32 	%r29, _ZZ22transposeSmemUnrollPadPfS_iiE4tile;
	add.s32 	%r30, %r29, %r28;
	st.shared.f32 	[%r30], %f1;
	add.s32 	%r31, %r4, 32;
	mul.wide.u32 	%rd7, %r31, 4;
	add.s64 	%rd8, %rd3, %rd7;
	ld.global.f32 	%f2, [%rd8];
	st.shared.f32 	[%r30+128], %f2;
	bar.sync 	0;
	mad.lo.s32 	%r32, %r6, %r1, %r6;
	add.s32 	%r33, %r32, %r5;
	shl.b32 	%r34, %r33, 2;
	add.s32 	%r35, %r29, %r34;
	ld.shared.f32 	%f3, [%r35];
	mul.wide.u32 	%rd9, %r7, 4;
	add.s64 	%rd10, %rd4, %rd9;
	st.global.f32 	[%rd10], %f3;
	ld.shared.f32 	%f4, [%r35+128];
	shl.b32 	%r36, %r10, 5;
	add.s32 	%r37, %r7, %r36;
	mul.wide.u32 	%rd11, %r37, 4;
	add.s64 	%rd12, %rd4, %rd11;
	st.global.f32 	[%rd12], %f4;
$L__BB3_2:
	ret;

}


// ===== COMPILED SASS (sm_100) =====

	.target	sm_100

	.elftype	@"ET_EXEC"


//--------------------- .note.nv.tkinfo           --------------------------
	.section	.note.nv.tkinfo,"",@"SHT_NOTE"
	.sectionflags	@"SHF_NOTE_NV_TKINFO"
	.tkinfo
        /*0018*/ 	.word	0x00000002
        /*0030*/ 	.string	""
        /*0030*/ 	.string	"ptxas"
        /*0030*/ 	.string	"Cuda compilation tools, release 13.0, V13.0.88"
        /*0030*/ 	.string	"Build cuda_13.0.r13.0/compiler.36424714_0"
        /*0030*/ 	.string	"-arch sm_100 -m 64 "



//--------------------- .note.nv.cuinfo           --------------------------
	.section	.note.nv.cuinfo,"",@"SHT_NOTE"
	.sectionflags	@"SHF_NOTE_NV_CUINFO"
        /*0018*/ 	.short	0x0002
        /*001a*/ 	.short	0x0064
        /*001c*/ 	.short	0x0082
	.zero		2


//--------------------- .nv.info                  --------------------------
	.section	.nv.info,"",@"SHT_CUDA_INFO"
	.align	4


	//----- nvinfo : EIATTR_REGCOUNT
	.align		4
        /*0000*/ 	.byte	0x04, 0x2f
        /*0002*/ 	.short	(.L_1 - .L_0)
	.align		4
.L_0:
        /*0004*/ 	.word	index@(_Z9naiveGmemPfS_ii)
        /*0008*/ 	.word	0x0000000a


	//----- nvinfo : EIATTR_FRAME_SIZE
	.align		4
.L_1:
        /*000c*/ 	.byte	0x04, 0x11
        /*000e*/ 	.short	(.L_3 - .L_2)
	.align		4
.L_2:
        /*0010*/ 	.word	index@(_Z9naiveGmemPfS_ii)
        /*0014*/ 	.word	0x00000000


	//----- nvinfo : EIATTR_REGCOUNT
	.align		4
.L_3:
        /*0018*/ 	.byte	0x04, 0x2f
        /*001a*/ 	.short	(.L_5 - .L_4)
	.align		4
.L_4:
        /*001c*/ 	.word	index@(_Z13transposeSmemPfS_ii)
        /*0020*/ 	.word	0x0000000e


	//----- nvinfo : EIATTR_FRAME_SIZE
	.align		4
.L_5:
        /*0024*/ 	.byte	0x04, 0x11
        /*0026*/ 	.short	(.L_7 - .L_6)
	.align		4
.L_6:
        /*0028*/ 	.word	index@(_Z13transposeSmemPfS_ii)
        /*002c*/ 	.word	0x00000000


	//----- nvinfo : EIATTR_REGCOUNT
	.align		4
.L_7:
        /*0030*/ 	.byte	0x04, 0x2f
        /*0032*/ 	.short	(.L_9 - .L_8)
	.align		4
.L_8:
        /*0034*/ 	.word	index@(_Z18transposeSmemUnpadPfS_ii)
        /*0038*/ 	.word	0x0000000e


	//----- nvinfo : EIATTR_FRAME_SIZE
	.align		4
.L_9:
        /*003c*/ 	.byte	0x04, 0x11
        /*003e*/ 	.short	(.L_11 - .L_10)
	.align		4
.L_10:
        /*0040*/ 	.word	index@(_Z18transposeSmemUnpadPfS_ii)
        /*0044*/ 	.word	0x00000000


	//----- nvinfo : EIATTR_REGCOUNT
	.align		4
.L_11:
        /*0048*/ 	.byte	0x04, 0x2f
        /*004a*/ 	.short	(.L_13 - .L_12)
	.align		4
.L_12:
        /*004c*/ 	.word	index@(_Z22transposeSmemUnrollPadPfS_ii)
        /*0050*/ 	.word	0x00000010


	//----- nvinfo : EIATTR_FRAME_SIZE
	.align		4
.L_13:
        /*0054*/ 	.byte	0x04, 0x11
        /*0056*/ 	.short	(.L_15 - .L_14)
	.align		4
.L_14:
        /*0058*/ 	.word	index@(_Z22transposeSmemUnrollPadPfS_ii)
        /*005c*/ 	.word	0x00000000


	//----- nvinfo : EIATTR_MIN_STACK_SIZE
	.align		4
.L_15:
        /*0060*/ 	.byte	0x04, 0x12
        /*0062*/ 	.short	(.L_17 - .L_16)
	.align		4
.L_16:
        /*0064*/ 	.word	index@(_Z22transposeSmemUnrollPadPfS_ii)
        /*0068*/ 	.word	0x00000000


	//----- nvinfo : EIATTR_MIN_STACK_SIZE
	.align		4
.L_17:
        /*006c*/ 	.byte	0x04, 0x12
        /*006e*/ 	.short	(.L_19 - .L_18)
	.align		4
.L_18:
        /*0070*/ 	.word	index@(_Z18transposeSmemUnpadPfS_ii)
        /*0074*/ 	.word	0x00000000


	//----- nvinfo : EIATTR_MIN_STACK_SIZE
	.align		4
.L_19:
        /*0078*/ 	.byte	0x04, 0x12
        /*007a*/ 	.short	(.L_21 - .L_20)
	.align		4
.L_20:
        /*007c*/ 	.word	index@(_Z13transposeSmemPfS_ii)
        /*0080*/ 	.word	0x00000000


	//----- nvinfo : EIATTR_MIN_STACK_SIZE
	.align		4
.L_21:
        /*0084*/ 	.byte	0x04, 0x12
        /*0086*/ 	.short	(.L_23 - .L_22)
	.align		4
.L_22:
        /*0088*/ 	.word	index@(_Z9naiveGmemPfS_ii)
        /*008c*/ 	.word	0x00000000
.L_23:


//--------------------- .nv.compat                --------------------------
	.section	.nv.compat,"",@"SHT_CUDA_COMPAT_INFO"
	.align	4
        /*0000*/ 	.byte	0x02, 0x09, 0x00, 0x00, 0x02, 0x02, 0x01, 0x00, 0x02, 0x05, 0x05, 0x00, 0x03, 0x07, 0x01, 0x01
        /*0010*/ 	.byte	0x02, 0x03, 0x00, 0x00, 0x02, 0x06, 0x01, 0x00, 0x04, 0x0b, 0x08, 0x00, 0x09, 0x00, 0x00, 0x00
        /*0020*/ 	.byte	0x00, 0x00, 0x00, 0x00


//--------------------- .nv.info._Z22transposeSmemUnrollPadPfS_ii --------------------------
	.section	.nv.info._Z22transposeSmemUnrollPadPfS_ii,"",@"SHT_CUDA_INFO"
	.sectionflags	@""
	.align	4


	//----- nvinfo : EIATTR_CUDA_API_VERSION
	.align		4
        /*0000*/ 	.byte	0x04, 0x37
        /*0002*/ 	.short	(.L_25 - .L_24)
.L_24:
        /*0004*/ 	.word	0x00000082


	//----- nvinfo : EIATTR_KPARAM_INFO
	.align		4
.L_25:
        /*0008*/ 	.byte	0x04, 0x17
        /*000a*/ 	.short	(.L_27 - .L_26)
.L_26:
        /*000c*/ 	.word	0x00000000
        /*0010*/ 	.short	0x0003
        /*0012*/ 	.short	0x0014
        /*0014*/ 	.byte	0x00, 0xf0, 0x11, 0x00


	//----- nvinfo : EIATTR_KPARAM_INFO
	.align		4
.L_27:
        /*0018*/ 	.byte	0x04, 0x17
        /*001a*/ 	.short	(.L_29 - .L_28)
.L_28:
        /*001c*/ 	.word	0x00000000
        /*0020*/ 	.short	0x0002
        /*0022*/ 	.short	0x0010
        /*0024*/ 	.byte	0x00, 0xf0, 0x11, 0x00


	//----- nvinfo : EIATTR_KPARAM_INFO
	.align		4
.L_29:
        /*0028*/ 	.byte	0x04, 0x17
        /*002a*/ 	.short	(.L_31 - .L_30)
.L_30:
        /*002c*/ 	.word	0x00000000
        /*0030*/ 	.short	0x0001
        /*0032*/ 	.short	0x0008
        /*0034*/ 	.byte	0x00, 0xf5, 0x21, 0x00


	//----- nvinfo : EIATTR_KPARAM_INFO
	.align		4
.L_31:
        /*0038*/ 	.byte	0x04, 0x17
        /*003a*/ 	.short	(.L_33 - .L_32)
.L_32:
        /*003c*/ 	.word	0x00000000
        /*0040*/ 	.short	0x0000
        /*0042*/ 	.short	0x0000
        /*0044*/ 	.byte	0x00, 0xf5, 0x21, 0x00


	//----- nvinfo : EIATTR_SPARSE_MMA_MASK
	.align		4
.L_33:
        /*0048*/ 	.byte	0x03, 0x50
        /*004a*/ 	.short	0x0000


	//----- nvinfo : EIATTR_MAXREG_COUNT
	.align		4
        /*004c*/ 	.byte	0x03, 0x1b
        /*004e*/ 	.short	0x00ff


	//----- nvinfo : EIATTR_NUM_BARRIERS
	.align		4
        /*0050*/ 	.byte	0x02, 0x4c
        /*0052*/ 	.byte	0x01
	.zero		1


	//----- nvinfo : EIATTR_MERCURY_ISA_VERSION
	.align		4
        /*0054*/ 	.byte	0x03, 0x5f
        /*0056*/ 	.short	0x0101


	//----- nvinfo : EIATTR_VRC_CTA_INIT_COUNT
	.align		4
        /*0058*/ 	.byte	0x02, 0x4a
	.zero		1
	.zero		1


	//----- nvinfo : EIATTR_EXIT_INSTR_OFFSETS
	.align		4
        /*005c*/ 	.byte	0x04, 0x1c
        /*005e*/ 	.short	(.L_35 - .L_34)


	//   ....[0]....
.L_34:
        /*0060*/ 	.word	0x00000250


	//   ....[1]....
        /*0064*/ 	.word	0x00000440


	//----- nvinfo : EIATTR_CBANK_PARAM_SIZE
	.align		4
.L_35:
        /*0068*/ 	.byte	0x03, 0x19
        /*006a*/ 	.short	0x0018


	//----- nvinfo : EIATTR_PARAM_CBANK
	.align		4
        /*006c*/ 	.byte	0x04, 0x0a
        /*006e*/ 	.short	(.L_37 - .L_36)
	.align		4
.L_36:
        /*0070*/ 	.word	index@(.nv.constant0._Z22transposeSmemUnrollPadPfS_ii)
        /*0074*/ 	.short	0x0380
        /*0076*/ 	.short	0x0018


	//----- nvinfo : EIATTR_SW_WAR
	.align		4
.L_37:
        /*0078*/ 	.byte	0x04, 0x36
        /*007a*/ 	.short	(.L_39 - .L_38)
.L_38:
        /*007c*/ 	.word	0x00000008
.L_39:


//--------------------- .nv.info._Z18transposeSmemUnpadPfS_ii --------------------------
	.section	.nv.info._Z18transposeSmemUnpadPfS_ii,"",@"SHT_CUDA_INFO"
	.sectionflags	@""
	.align	4


	//----- nvinfo : EIATTR_CUDA_API_VERSION
	.align		4
        /*0000*/ 	.byte	0x04, 0x37
        /*0002*/ 	.short	(.L_41 - .L_40)
.L_40:
        /*0004*/ 	.word	0x00000082


	//----- nvinfo : EIATTR_KPARAM_INFO
	.align		4
.L_41:
        /*0008*/ 	.byte	0x04, 0x17
        /*000a*/ 	.short	(.L_43 - .L_42)
.L_42:
        /*000c*/ 	.word	0x00000000
        /*0010*/ 	.short	0x0003
        /*0012*/ 	.short	0x0014
        /*0014*/ 	.byte	0x00, 0xf0, 0x11, 0x00


	//----- nvinfo : EIATTR_KPARAM_INFO
	.align		4
.L_43:
        /*0018*/ 	.byte	0x04, 0x17
        /*001a*/ 	.short	(.L_45 - .L_44)
.L_44:
        /*001c*/ 	.word	0x00000000
        /*0020*/ 	.short	0x0002
        /*0022*/ 	.short	0x0010
        /*0024*/ 	.byte	0x00, 0xf0, 0x11, 0x00


	//----- nvinfo : EIATTR_KPARAM_INFO
	.align		4
.L_45:
        /*0028*/ 	.byte	0x04, 0x17
        /*002a*/ 	.short	(.L_47 - .L_46)
.L_46:
        /*002c*/ 	.word	0x00000000
        /*0030*/ 	.short	0x0001
        /*0032*/ 	.short	0x0008
        /*0034*/ 	.byte	0x00, 0xf5, 0x21, 0x00


	//----- nvinfo : EIATTR_KPARAM_INFO
	.align		4
.L_47:
        /*0038*/ 	.byte	0x04, 0x17
        /*003a*/ 	.short	(.L_49 - .L_48)
.L_48:
        /*003c*/ 	.word	0x00000000
        /*0040*/ 	.short	0x0000
        /*0042*/ 	.short	0x0000
        /*0044*/ 	.byte	0x00, 0xf5, 0x21, 0x00


	//----- nvinfo : EIATTR_SPARSE_MMA_MASK
	.align		4
.L_49:
        /*0048*/ 	.byte	0x03, 0x50
        /*004a*/ 	.short	0x0000


	//----- nvinfo : EIATTR_MAXREG_COUNT
	.align		4
        /*004c*/ 	.byte	0x03, 0x1b
        /*004e*/ 	.short	0x00ff


	//----- nvinfo : EIATTR_NUM_BARRIERS
	.align		4
        /*0050*/ 	.byte	0x02, 0x4c
        /*0052*/ 	.byte	0x01
	.zero		1


	//----- nvinfo : EIATTR_MERCURY_ISA_VERSION
	.align		4
        /*0054*/ 	.byte	0x03, 0x5f
        /*0056*/ 	.short	0x0101


	//----- nvinfo : EIATTR_VRC_CTA_INIT_COUNT
	.align		4
        /*0058*/ 	.byte	0x02, 0x4a
	.zero		1
	.zero		1


	//----- nvinfo : EIATTR_EXIT_INSTR_OFFSETS
	.align		4
        /*005c*/ 	.byte	0x04, 0x1c
        /*005e*/ 	.short	(.L_51 - .L_50)


	//   ....[0]....
.L_50:
        /*0060*/ 	.word	0x00000250


	//   ....[1]....
        /*0064*/ 	.word	0x00000370


	//----- nvinfo : EIATTR_CBANK_PARAM_SIZE
	.align		4
.L_51:
        /*0068*/ 	.byte	0x03, 0x19
        /*006a*/ 	.short	0x0018


	//----- nvinfo : EIATTR_PARAM_CBANK
	.align		4
        /*006c*/ 	.byte	0x04, 0x0a
        /*006e*/ 	.short	(.L_53 - .L_52)
	.align		4
.L_52:
        /*0070*/ 	.word	index@(.nv.constant0._Z18transposeSmemUnpadPfS_ii)
        /*0074*/ 	.short	0x0380
        /*0076*/ 	.short	0x0018


	//----- nvinfo : EIATTR_SW_WAR
	.align		4
.L_53:
        /*0078*/ 	.byte	0x04, 0x36
        /*007a*/ 	.short	(.L_55 - .L_54)
.L_54:
        /*007c*/ 	.word	0x00000008
.L_55:


//--------------------- .nv.info._Z13transposeSmemPfS_ii --------------------------
	.section	.nv.info._Z13transposeSmemPfS_ii,"",@"SHT_CUDA_INFO"
	.sectionflags	@""
	.align	4


	//----- nvinfo : EIATTR_CUDA_API_VERSION
	.align		4
        /*0000*/ 	.byte	0x04, 0x37
        /*0002*/ 	.short	(.L_57 - .L_56)
.L_56:
        /*0004*/ 	.word	0x00000082


	//----- nvinfo : EIATTR_KPARAM_INFO
	.align		4
.L_57:
        /*0008*/ 	.byte	0x04, 0x17
        /*000a*/ 	.short	(.L_59 - .L_58)
.L_58:
        /*000c*/ 	.word	0x00000000
        /*0010*/ 	.short	0x0003
        /*0012*/ 	.short	0x0014
        /*0014*/ 	.byte	0x00, 0xf0, 0x11, 0x00


	//----- nvinfo : EIATTR_KPARAM_INFO
	.align		4
.L_59:
        /*0018*/ 	.byte	0x04, 0x17
        /*001a*/ 	.short	(.L_61 - .L_60)
.L_60:
        /*001c*/ 	.word	0x00000000
        /*0020*/ 	.short	0x0002
        /*0022*/ 	.short	0x0010
        /*0024*/ 	.byte	0x00, 0xf0, 0x11, 0x00


	//----- nvinfo : EIATTR_KPARAM_INFO
	.align		4
.L_61:
        /*0028*/ 	.byte	0x04, 0x17
        /*002a*/ 	.short	(.L_63 - .L_62)
.L_62:
        /*002c*/ 	.word	0x00000000
        /*0030*/ 	.short	0x0001
        /*0032*/ 	.short	0x0008
        /*0034*/ 	.byte	0x00, 0xf5, 0x21, 0x00


	//----- nvinfo : EIATTR_KPARAM_INFO
	.align		4
.L_63:
        /*0038*/ 	.byte	0x04, 0x17
        /*003a*/ 	.short	(.L_65 - .L_64)
.L_64:
        /*003c*/ 	.word	0x00000000
        /*0040*/ 	.short	0x0000
        /*0042*/ 	.short	0x0000
        /*0044*/ 	.byte	0x00, 0xf5, 0x21, 0x00


	//----- nvinfo : EIATTR_SPARSE_MMA_MASK
	.align		4
.L_65:
        /*0048*/ 	.byte	0x03, 0x50
        /*004a*/ 	.short	0x0000


	//----- nvinfo : EIATTR_MAXREG_COUNT
	.align		4
        /*004c*/ 	.byte	0x03, 0x1b
        /*004e*/ 	.short	0x00ff


	//----- nvinfo : EIATTR_NUM_BARRIERS
	.align		4
        /*0050*/ 	.byte	0x02, 0x4c
        /*0052*/ 	.byte	0x01
	.zero		1


	//----- nvinfo : EIATTR_MERCURY_ISA_VERSION
	.align		4
        /*0054*/ 	.byte	0x03, 0x5f
        /*0056*/ 	.short	0x0101


	//----- nvinfo : EIATTR_VRC_CTA_INIT_COUNT
	.align		4
        /*0058*/ 	.byte	0x02, 0x4a
	.zero		1
	.zero		1


	//----- nvinfo : EIATTR_EXIT_INSTR_OFFSETS
	.align		4
        /*005c*/ 	.byte	0x04, 0x1c
        /*005e*/ 	.short	(.L_67 - .L_66)


	//   ....[0]....
.L_66:
        /*0060*/ 	.word	0x00000250


	//   ....[1]....
        /*0064*/ 	.word	0x00000370


	//----- nvinfo : EIATTR_CBANK_PARAM_SIZE
	.align		4
.L_67:
        /*0068*/ 	.byte	0x03, 0x19
        /*006a*/ 	.short	0x0018


	//----- nvinfo : EIATTR_PARAM_CBANK
	.align		4
        /*006c*/ 	.byte	0x04, 0x0a
        /*006e*/ 	.short	(.L_69 - .L_68)
	.align		4
.L_68:
        /*0070*/ 	.word	index@(.nv.constant0._Z13transposeSmemPfS_ii)
        /*0074*/ 	.short	0x0380
        /*0076*/ 	.short	0x0018


	//----- nvinfo : EIATTR_SW_WAR
	.align		4
.L_69:
        /*0078*/ 	.byte	0x04, 0x36
        /*007a*/ 	.short	(.L_71 - .L_70)
.L_70:
        /*007c*/ 	.word	0x00000008
.L_71:


//--------------------- .nv.info._Z9naiveGmemPfS_ii --------------------------
	.section	.nv.info._Z9naiveGmemPfS_ii,"",@"SHT_CUDA_INFO"
	.sectionflags	@""
	.align	4


	//----- nvinfo : EIATTR_CUDA_API_VERSION
	.align		4
        /*0000*/ 	.byte	0x04, 0x37
        /*0002*/ 	.short	(.L_73 - .L_72)
.L_72:
        /*0004*/ 	.word	0x00000082


	//----- nvinfo : EIATTR_KPARAM_INFO
	.align		4
.L_73:
        /*0008*/ 	.byte	0x04, 0x17
        /*000a*/ 	.short	(.L_75 - .L_74)
.L_74:
        /*000c*/ 	.word	0x00000000
        /*0010*/ 	.short	0x0003
        /*0012*/ 	.short	0x0014
        /*0014*/ 	.byte	0x00, 0xf0, 0x11, 0x00


	//----- nvinfo : EIATTR_KPARAM_INFO
	.align		4
.L_75:
        /*0018*/ 	.byte	0x04, 0x17
        /*001a*/ 	.short	(.L_77 - .L_76)
.L_76:
        /*001c*/ 	.word	0x00000000
        /*0020*/ 	.short	0x0002
        /*0022*/ 	.short	0x0010
        /*0024*/ 	.byte	0x00, 0xf0, 0x11, 0x00


	//----- nvinfo : EIATTR_KPARAM_INFO
	.align		4
.L_77:
        /*0028*/ 	.byte	0x04, 0x17
        /*002a*/ 	.short	(.L_79 - .L_78)
.L_78:
        /*002c*/ 	.word	0x00000000
        /*0030*/ 	.short	0x0001
        /*0032*/ 	.short	0x0008
        /*0034*/ 	.byte	0x00, 0xf5, 0x21, 0x00


	//----- nvinfo : EIATTR_KPARAM_INFO
	.align		4
.L_79:
        /*0038*/ 	.byte	0x04, 0x17
        /*003a*/ 	.short	(.L_81 - .L_80)
.L_80:
        /*003c*/ 	.word	0x00000000
        /*0040*/ 	.short	0x0000
        /*0042*/ 	.short	0x0000
        /*0044*/ 	.byte	0x00, 0xf5, 0x21, 0x00


	//----- nvinfo : EIATTR_SPARSE_MMA_MASK
	.align		4
.L_81:
        /*0048*/ 	.byte	0x03, 0x50
        /*004a*/ 	.short	0x0000


	//----- nvinfo : EIATTR_MAXREG_COUNT
	.align		4
        /*004c*/ 	.byte	0x03, 0x1b
        /*004e*/ 	.short	0x00ff


	//----- nvinfo : EIATTR_MERCURY_ISA_VERSION
	.align		4
        /*0050*/ 	.byte	0x03, 0x5f
        /*0052*/ 	.short	0x0101


	//----- nvinfo : EIATTR_VRC_CTA_INIT_COUNT
	.align		4
        /*0054*/ 	.byte	0x02, 0x4a
	.zero		1
	.zero		1


	//----- nvinfo : EIATTR_EXIT_INSTR_OFFSETS
	.align		4
        /*0058*/ 	.byte	0x04, 0x1c
        /*005a*/ 	.short	(.L_83 - .L_82)


	//   ....[0]....
.L_82:
        /*005c*/ 	.word	0x000000c0


	//   ....[1]....
        /*0060*/ 	.word	0x00000160


	//----- nvinfo : EIATTR_CBANK_PARAM_SIZE
	.align		4
.L_83:
        /*0064*/ 	.byte	0x03, 0x19
        /*0066*/ 	.short	0x0018


	//----- nvinfo : EIATTR_PARAM_CBANK
	.align		4
        /*0068*/ 	.byte	0x04, 0x0a
        /*006a*/ 	.short	(.L_85 - .L_84)
	.align		4
.L_84:
        /*006c*/ 	.word	index@(.nv.constant0._Z9naiveGmemPfS_ii)
        /*0070*/ 	.short	0x0380
        /*0072*/ 	.short	0x0018


	//----- nvinfo : EIATTR_SW_WAR
	.align		4
.L_85:
        /*0074*/ 	.byte	0x04, 0x36
        /*0076*/ 	.short	(.L_87 - .L_86)
.L_86:
        /*0078*/ 	.word	0x00000008
.L_87:


//--------------------- .nv.callgraph             --------------------------
	.section	.nv.callgraph,"",@"SHT_CUDA_CALLGRAPH"
	.align	4
	.sectionentsize	8
	.align		4
        /*0000*/ 	.word	0x00000000
	.align		4
        /*0004*/ 	.word	0xffffffff
	.align		4
        /*0008*/ 	.word	0x00000000
	.align		4
        /*000c*/ 	.word	0xfffffffe
	.align		4
        /*0010*/ 	.word	0x00000000
	.align		4
        /*0014*/ 	.word	0xfffffffd
	.align		4
        /*0018*/ 	.word	0x00000000
	.align		4
        /*001c*/ 	.word	0xfffffffc


//--------------------- .text._Z22transposeSmemUnrollPadPfS_ii --------------------------
	.section	.text._Z22transposeSmemUnrollPadPfS_ii,"ax",@progbits
	.align	128
        .global         _Z22transposeSmemUnrollPadPfS_ii
        .type           _Z22transposeSmemUnrollPadPfS_ii,@function
        .size           _Z22transposeSmemUnrollPadPfS_ii,(.L_x_4 - _Z22transposeSmemUnrollPadPfS_ii)
        .other          _Z22transposeSmemUnrollPadPfS_ii,@"STO_CUDA_ENTRY STV_DEFAULT"
_Z22transposeSmemUnrollPadPfS_ii:
.text._Z22transposeSmemUnrollPadPfS_ii:
[----:B------:R-:W-:Y:S01]  /*0000*/  LDC R1, c[0x0][0x37c] ;  /* 0x0000df00ff017b82 */ /* 0x000fe20000000800 */
[----:B------:R-:W0:Y:S01]  /*0010*/  LDCU UR4, c[0x0][0x360] ;  /* 0x00006c00ff0477ac */ /* 0x000e220008000800 */
[----:B------:R-:W1:Y:S01]  /*0020*/  S2R R6, SR_TID.X ;  /* 0x0000000000067919 */ /* 0x000e620000002100 */
[----:B------:R-:W2:Y:S01]  /*0030*/  LDCU UR5, c[0x0][0x364] ;  /* 0x00006c80ff0577ac */ /* 0x000ea20008000800 */
[----:B------:R-:W1:Y:S01]  /*0040*/  S2R R7, SR_TID.Y ;  /* 0x0000000000077919 */ /* 0x000e620000002200 */
[----:B------:R-:W3:Y:S01]  /*0050*/  S2R R11, SR_CTAID.X ;  /* 0x00000000000b7919 */ /* 0x000ee20000002500 */
[----:B------:R-:W4:Y:S01]  /*0060*/  S2R R10, SR_CTAID.Y ;  /* 0x00000000000a7919 */ /* 0x000f220000002600 */
[----:B0-----:R-:W-:Y:S01]  /*0070*/  USHF.L.U32 UR6, UR4, 0x1, URZ ;  /* 0x0000000104067899 */ /* 0x001fe200080006ff */
[----:B--2---:R-:W0:Y:S01]  /*0080*/  I2F.U32.RP R0, UR5 ;  /* 0x0000000500007d06 */ /* 0x004e220008209000 */
[----:B------:R-:W-:-:S07]  /*0090*/  ISETP.NE.U32.AND P2, PT, RZ, UR5, PT ;  /* 0x00000005ff007c0c */ /* 0x000fce000bf45070 */
[----:B0-----:R-:W0:Y:S01]  /*00a0*/  MUFU.RCP R0, R0 ;  /* 0x0000000000007308 */ /* 0x001e220000001000 */
[--C-:B-1----:R-:W-:Y:S02]  /*00b0*/  IMAD R4, R7, UR4, R6.reuse ;  /* 0x0000000407047c24 */ /* 0x102fe4000f8e0206 */
[----:B---3--:R-:W-:Y:S02]  /*00c0*/  IMAD R9, R11, UR6, R6 ;  /* 0x000000060b097c24 */ /* 0x008fe4000f8e0206 */
[----:B----4-:R-:W-:Y:S01]  /*00d0*/  IMAD R8, R10, UR5, R7 ;  /* 0x000000050a087c24 */ /* 0x010fe2000f8e0207 */
[----:B0-----:R-:W-:-:S04]  /*00e0*/  IADD3 R2, PT, PT, R0, 0xffffffe, RZ ;  /* 0x0ffffffe00027810 */ /* 0x001fc80007ffe0ff */
[----:B------:R0:W1:Y:S02]  /*00f0*/  F2I.FTZ.U32.TRUNC.NTZ R3, R2 ;  /* 0x0000000200037305 */ /* 0x000064000021f000 */
[----:B0-----:R-:W-:Y:S01]  /*0100*/  HFMA2 R2, -RZ, RZ, 0, 0 ;  /* 0x00000000ff027431 */ /* 0x001fe200000001ff */
[----:B-1----:R-:W-:-:S05]  /*0110*/  IADD3 R5, PT, PT, RZ, -R3, RZ ;  /* 0x80000003ff057210 */ /* 0x002fca0007ffe0ff */
[----:B------:R-:W-:-:S04]  /*0120*/  IMAD R5, R5, UR5, RZ ;  /* 0x0000000505057c24 */ /* 0x000fc8000f8e02ff */
[----:B------:R-:W-:-:S06]  /*0130*/  IMAD.HI.U32 R3, R3, R5, R2 ;  /* 0x0000000503037227 */ /* 0x000fcc00078e0002 */
[----:B------:R-:W-:Y:S02]  /*0140*/  IMAD.HI.U32 R0, R3, R4, RZ ;  /* 0x0000000403007227 */ /* 0x000fe400078e00ff */
[----:B------:R-:W0:Y:S03]  /*0150*/  LDC.64 R2, c[0x0][0x390] ;  /* 0x0000e400ff027b82 */ /* 0x000e260000000a00 */
[----:B------:R-:W-:-:S05]  /*0160*/  IADD3 R5, PT, PT, -R0, RZ, RZ ;  /* 0x000000ff00057210 */ /* 0x000fca0007ffe1ff */
[----:B------:R-:W-:-:S05]  /*0170*/  IMAD R5, R5, UR5, R4 ;  /* 0x0000000505057c24 */ /* 0x000fca000f8e0204 */
[----:B------:R-:W-:-:S13]  /*0180*/  ISETP.GE.U32.AND P0, PT, R5, UR5, PT ;  /* 0x0000000505007c0c */ /* 0x000fda000bf06070 */
[----:B------:R-:W-:Y:S02]  /*0190*/  @P0 IADD3 R5, PT, PT, R5, -UR5, RZ ;  /* 0x8000000505050c10 */ /* 0x000fe4000fffe0ff */
[----:B------:R-:W-:Y:S02]  /*01a0*/  @P0 IADD3 R0, PT, PT, R0, 0x1, RZ ;  /* 0x0000000100000810 */ /* 0x000fe40007ffe0ff */
[----:B------:R-:W-:Y:S02]  /*01b0*/  ISETP.GE.U32.AND P1, PT, R5, UR5, PT ;  /* 0x0000000505007c0c */ /* 0x000fe4000bf26070 */
[----:B------:R-:W-:Y:S02]  /*01c0*/  IADD3 R5, PT, PT, R9, UR4, RZ ;  /* 0x0000000409057c10 */ /* 0x000fe4000fffe0ff */
[----:B0-----:R-:W-:-:S04]  /*01d0*/  ISETP.GE.U32.AND P0, PT, R8, R3, PT ;  /* 0x000000030800720c */ /* 0x001fc80003f06070 */
[----:B------:R-:W-:Y:S01]  /*01e0*/  ISETP.GE.U32.OR P0, PT, R5, R2, P0 ;  /* 0x000000020500720c */ /* 0x000fe20000706470 */
[----:B------:R-:W-:-:S04]  /*01f0*/  IMAD R5, R11, UR4, RZ ;  /* 0x000000040b057c24 */ /* 0x000fc8000f8e02ff */
[----:B------:R-:W-:Y:S01]  /*0200*/  @P1 VIADD R0, R0, 0x1 ;  /* 0x0000000100001836 */ /* 0x000fe20000000000 */
[----:B------:R-:W-:-:S04]  /*0210*/  @!P2 LOP3.LUT R0, RZ, UR5, RZ, 0x33, !PT ;  /* 0x00000005ff00ac12 */ /* 0x000fc8000f8e33ff */
[----:B------:R-:W-:-:S05]  /*0220*/  IADD3 R13, PT, PT, -R0, RZ, RZ ;  /* 0x000000ff000d7210 */ /* 0x000fca0007ffe1ff */
[----:B------:R-:W-:-:S04]  /*0230*/  IMAD R12, R13, UR5, R4 ;  /* 0x000000050d0c7c24 */ /* 0x000fc8000f8e0204 */
[----:B------:R-:W-:Y:S01]  /*0240*/  IMAD R4, R10, UR5, R12 ;  /* 0x000000050a047c24 */ /* 0x000fe2000f8e020c */
[----:B------:R-:W-:Y:S06]  /*0250*/  @P0 EXIT ;  /* 0x000000000000094d */ /* 0x000fec0003800000 */
[----:B------:R-:W0:Y:S01]  /*0260*/  LDC.64 R10, c[0x0][0x388] ;  /* 0x0000e200ff0a7b82 */ /* 0x000e220000000a00 */
[----:B------:R-:W1:Y:S01]  /*0270*/  LDCU.64 UR8, c[0x0][0x358] ;  /* 0x00006b00ff0877ac */ /* 0x000e620008000a00 */
[----:B------:R-:W-:-:S05]  /*0280*/  IMAD R9, R8, R2, R9 ;  /* 0x0000000208097224 */ /* 0x000fca00078e0209 */
[C---:B------:R-:W-:Y:S01]  /*0290*/  IADD3 R13, PT, PT, R9.reuse, 0x20, RZ ;  /* 0x00000020090d7810 */ /* 0x040fe20007ffe0ff */
[----:B0-----:R-:W-:-:S04]  /*02a0*/  IMAD.WIDE.U32 R8, R9, 0x4, R10 ;  /* 0x0000000409087825 */ /* 0x001fc800078e000a */
[----:B------:R-:W-:Y:S02]  /*02b0*/  IMAD.WIDE.U32 R10, R13, 0x4, R10 ;  /* 0x000000040d0a7825 */ /* 0x000fe400078e000a */
[----:B-1----:R-:W2:Y:S04]  /*02c0*/  LDG.E R8, desc[UR8][R8.64] ;  /* 0x0000000808087981 */ /* 0x002ea8000c1e1900 */
[----:B------:R-:W3:Y:S01]  /*02d0*/  LDG.E R10, desc[UR8][R10.64] ;  /* 0x000000080a0a7981 */ /* 0x000ee2000c1e1900 */
[----:B------:R-:W0:Y:S01]  /*02e0*/  S2UR UR5, SR_CgaCtaId ;  /* 0x00000000000579c3 */ /* 0x000e220000008800 */
[----:B------:R-:W-:Y:S01]  /*02f0*/  IMAD R7, R7, UR6, R7 ;  /* 0x0000000607077c24 */ /* 0x000fe2000f8e0207 */
[----:B------:R-:W-:Y:S01]  /*0300*/  UMOV UR4, 0x400 ;  /* 0x0000040000047882 */ /* 0x000fe20000000000 */
[----:B------:R-:W-:Y:S01]  /*0310*/  IMAD R13, R12, UR6, R12 ;  /* 0x000000060c0d7c24 */ /* 0x000fe2000f8e020c */
[----:B------:R-:W-:Y:S01]  /*0320*/  LEA R5, R5, R0, 0x1 ;  /* 0x0000000005057211 */ /* 0x000fe200078e08ff */
[----:B------:R-:W-:-:S03]  /*0330*/  IMAD.IADD R7, R7, 0x1, R6 ;  /* 0x0000000107077824 */ /* 0x000fc600078e0206 */
[----:B------:R-:W-:Y:S01]  /*0340*/  IADD3 R2, PT, PT, R0, R13, RZ ;  /* 0x0000000d00027210 */ /* 0x000fe20007ffe0ff */
[----:B------:R-:W-:-:S05]  /*0350*/  IMAD R4, R5, R3, R4 ;  /* 0x0000000305047224 */ /* 0x000fca00078e0204 */
[----:B------:R-:W-:Y:S01]  /*0360*/  LEA R5, R3, R4, 0x5 ;  /* 0x0000000403057211 */ /* 0x000fe200078e28ff */
[----:B0-----:R-:W-:-:S06]  /*0370*/  ULEA UR4, UR5, UR4, 0x18 ;  /* 0x0000000405047291 */ /* 0x001fcc000f8ec0ff */
[----:B------:R-:W-:Y:S02]  /*0380*/  LEA R13, R7, UR4, 0x2 ;  /* 0x00000004070d7c11 */ /* 0x000fe4000f8e10ff */
[----:B------:R-:W-:Y:S01]  /*0390*/  LEA R12, R2, UR4, 0x2 ;  /* 0x00000004020c7c11 */ /* 0x000fe2000f8e10ff */
[----:B------:R-:W0:Y:S02]  /*03a0*/  LDC.64 R6, c[0x0][0x380] ;  /* 0x0000e000ff067b82 */ /* 0x000e240000000a00 */
[----:B0-----:R-:W-:-:S04]  /*03b0*/  IMAD.WIDE.U32 R2, R4, 0x4, R6 ;  /* 0x0000000404027825 */ /* 0x001fc800078e0006 */
[----:B------:R-:W-:Y:S01]  /*03c0*/  IMAD.WIDE.U32 R4, R5, 0x4, R6 ;  /* 0x0000000405047825 */ /* 0x000fe200078e0006 */
[----:B--2---:R-:W-:Y:S04]  /*03d0*/  STS [R13], R8 ;  /* 0x000000080d007388 */ /* 0x004fe80000000800 */
[----:B---3--:R-:W-:Y:S01]  /*03e0*/  STS [R13+0x80], R10 ;  /* 0x0000800a0d007388 */ /* 0x008fe20000000800 */
[----:B------:R-:W-:Y:S06]  /*03f0*/  BAR.SYNC.DEFER_BLOCKING 0x0 ;  /* 0x0000000000007b1d */ /* 0x000fec0000010000 */
[----:B------:R-:W0:Y:S04]  /*0400*/  LDS R9, [R12] ;  /* 0x000000000c097984 */ /* 0x000e280000000800 */
[----:B------:R-:W1:Y:S04]  /*0410*/  LDS R11, [R12+0x80] ;  /* 0x000080000c0b7984 */ /* 0x000e680000000800 */
[----:B0-----:R-:W-:Y:S04]  /*0420*/  STG.E desc[UR8][R2.64], R9 ;  /* 0x0000000902007986 */ /* 0x001fe8000c101908 */
[----:B-1----:R-:W-:Y:S01]  /*0430*/  STG.E desc[UR8][R4.64], R11 ;  /* 0x0000000b04007986 */ /* 0x002fe2000c101908 */
[----:B------:R-:W-:Y:S05]  /*0440*/  EXIT ;  /* 0x000000000000794d */ /* 0x000fea0003800000 */
.L_x_0:
[----:B------:R-:W-:-:S00]  /*0450*/  BRA `(.L_x_0) ;  /* 0xfffffffc00fc7947 */ /* 0x000fc0000383ffff */
[----:B------:R-:W-:-:S00]  /*0460*/  NOP ;  /* 0x0000000000007918 */ /* 0x000fc00000000000 */
        /* <DEDUP_REMOVED lines=9> */
.L_x_4:


//--------------------- .text._Z18transposeSmemUnpadPfS_ii --------------------------
	.section	.text._Z18transposeSmemUnpadPfS_ii,"ax",@progbits
	.align	128
        .global         _Z18transposeSmemUnpadPfS_ii
        .type           _Z18transposeSmemUnpadPfS_ii,@function
        .size           _Z18transposeSmemUnpadPfS_ii,(.L_x_5 - _Z18transposeSmemUnpadPfS_ii)
        .other          _Z18transposeSmemUnpadPfS_ii,@"STO_CUDA_ENTRY STV_DEFAULT"
_Z18transposeSmemUnpadPfS_ii:
.text._Z18transposeSmemUnpadPfS_ii:
[----:B------:R-:W-:Y:S01]  /*0000*/  LDC R1, c[0x0][0x37c] ;  /* 0x0000df00ff017b82 */ /* 0x000fe20000000800 */
[----:B------:R-:W0:Y:S01]  /*0010*/  LDCU UR4, c[0x0][0x360] ;  /* 0x00006c00ff0477ac */ /* 0x000e220008000800 */
[----:B------:R-:W0:Y:S01]  /*0020*/  S2R R0, SR_TID.X ;  /* 0x0000000000007919 */ /* 0x000e220000002100 */
[----:B------:R-:W1:Y:S01]  /*0030*/  LDCU UR5, c[0x0][0x364] ;  /* 0x00006c80ff0577ac */ /* 0x000e620008000800 */
[----:B------:R-:W0:Y:S01]  /*0040*/  S2R R3, SR_TID.Y ;  /* 0x0000000000037919 */ /* 0x000e220000002200 */
[----:B------:R-:W2:Y:S01]  /*0050*/  LDCU.64 UR6, c[0x0][0x390] ;  /* 0x00007200ff0677ac */ /* 0x000ea20008000a00 */
[----:B-1----:R-:W1:Y:S01]  /*0060*/  I2F.U32.RP R6, UR5 ;  /* 0x0000000500067d06 */ /* 0x002e620008209000 */
[----:B------:R-:W-:-:S07]  /*0070*/  ISETP.NE.U32.AND P2, PT, RZ, UR5, PT ;  /* 0x00000005ff007c0c */ /* 0x000fce000bf45070 */
[----:B-1----:R-:W1:Y:S01]  /*0080*/  MUFU.RCP R6, R6 ;  /* 0x0000000600067308 */ /* 0x002e620000001000 */
[----:B0-----:R-:W-:Y:S01]  /*0090*/  IMAD R2, R3, UR4, R0 ;  /* 0x0000000403027c24 */ /* 0x001fe2000f8e0200 */
[----:B-1----:R-:W-:-:S06]  /*00a0*/  IADD3 R4, PT, PT, R6, 0xffffffe, RZ ;  /* 0x0ffffffe06047810 */ /* 0x002fcc0007ffe0ff */
[----:B------:R0:W1:Y:S02]  /*00b0*/  F2I.FTZ.U32.TRUNC.NTZ R5, R4 ;  /* 0x0000000400057305 */ /* 0x000064000021f000 */
[----:B0-----:R-:W-:Y:S01]  /*00c0*/  HFMA2 R4, -RZ, RZ, 0, 0 ;  /* 0x00000000ff047431 */ /* 0x001fe200000001ff */
[----:B-1----:R-:W-:-:S05]  /*00d0*/  IADD3 R7, PT, PT, RZ, -R5, RZ ;  /* 0x80000005ff077210 */ /* 0x002fca0007ffe0ff */
[----:B------:R-:W-:-:S04]  /*00e0*/  IMAD R7, R7, UR5, RZ ;  /* 0x0000000507077c24 */ /* 0x000fc8000f8e02ff */
[----:B------:R-:W-:Y:S02]  /*00f0*/  IMAD.HI.U32 R5, R5, R7, R4 ;  /* 0x0000000705057227 */ /* 0x000fe400078e0004 */
[----:B------:R-:W0:Y:S04]  /*0100*/  S2R R7, SR_CTAID.Y ;  /* 0x0000000000077919 */ /* 0x000e280000002600 */
[----:B------:R-:W-:-:S05]  /*0110*/  IMAD.HI.U32 R6, R5, R2, RZ ;  /* 0x0000000205067227 */ /* 0x000fca00078e00ff */
[----:B------:R-:W-:-:S05]  /*0120*/  IADD3 R5, PT, PT, -R6, RZ, RZ ;  /* 0x000000ff06057210 */ /* 0x000fca0007ffe1ff */
[----:B------:R-:W-:-:S05]  /*0130*/  IMAD R5, R5, UR5, R2 ;  /* 0x0000000505057c24 */ /* 0x000fca000f8e0202 */
[----:B------:R-:W-:-:S13]  /*0140*/  ISETP.GE.U32.AND P0, PT, R5, UR5, PT ;  /* 0x0000000505007c0c */ /* 0x000fda000bf06070 */
[----:B------:R-:W-:Y:S02]  /*0150*/  @P0 IADD3 R5, PT, PT, R5, -UR5, RZ ;  /* 0x8000000505050c10 */ /* 0x000fe4000fffe0ff */
[----:B------:R-:W-:Y:S02]  /*0160*/  @P0 IADD3 R6, PT, PT, R6, 0x1, RZ ;  /* 0x0000000106060810 */ /* 0x000fe40007ffe0ff */
[----:B------:R-:W-:Y:S02]  /*0170*/  ISETP.GE.U32.AND P1, PT, R5, UR5, PT ;  /* 0x0000000505007c0c */ /* 0x000fe4000bf26070 */
[----:B------:R-:W1:Y:S11]  /*0180*/  S2R R5, SR_CTAID.X ;  /* 0x0000000000057919 */ /* 0x000e760000002500 */
[----:B------:R-:W-:-:S02]  /*0190*/  @P1 IADD3 R6, PT, PT, R6, 0x1, RZ ;  /* 0x0000000106061810 */ /* 0x000fc40007ffe0ff */
[----:B------:R-:W-:-:S04]  /*01a0*/  @!P2 LOP3.LUT R6, RZ, UR5, RZ, 0x33, !PT ;  /* 0x00000005ff06ac12 */ /* 0x000fc8000f8e33ff */
[----:B------:R-:W-:-:S05]  /*01b0*/  IADD3 R9, PT, PT, -R6, RZ, RZ ;  /* 0x000000ff06097210 */ /* 0x000fca0007ffe1ff */
[----:B------:R-:W-:-:S04]  /*01c0*/  IMAD R8, R9, UR5, R2 ;  /* 0x0000000509087c24 */ /* 0x000fc8000f8e0202 */
[----:B0-----:R-:W-:-:S05]  /*01d0*/  IMAD R4, R7, UR5, R8 ;  /* 0x0000000507047c24 */ /* 0x001fca000f8e0208 */
[----:B--2---:R-:W-:Y:S01]  /*01e0*/  ISETP.GE.U32.AND P0, PT, R4, UR6, PT ;  /* 0x0000000604007c0c */ /* 0x004fe2000bf06070 */
[C---:B-1----:R-:W-:Y:S02]  /*01f0*/  IMAD R9, R5.reuse, UR4, R6 ;  /* 0x0000000405097c24 */ /* 0x042fe4000f8e0206 */
[----:B------:R-:W-:Y:S02]  /*0200*/  IMAD R2, R5, UR4, R0 ;  /* 0x0000000405027c24 */ /* 0x000fe4000f8e0200 */
[----:B------:R-:W-:Y:S01]  /*0210*/  IMAD R5, R7, UR5, R3 ;  /* 0x0000000507057c24 */ /* 0x000fe2000f8e0203 */
[C---:B------:R-:W-:Y:S01]  /*0220*/  ISETP.GE.U32.OR P0, PT, R9.reuse, UR7, P0 ;  /* 0x0000000709007c0c */ /* 0x040fe20008706470 */
[----:B------:R-:W-:Y:S02]  /*0230*/  IMAD R9, R9, UR7, R4 ;  /* 0x0000000709097c24 */ /* 0x000fe4000f8e0204 */
[----:B------:R-:W-:-:S10]  /*0240*/  IMAD R7, R5, UR6, R2 ;  /* 0x0000000605077c24 */ /* 0x000fd4000f8e0202 */
[----:B------:R-:W-:Y:S05]  /*0250*/  @P0 EXIT ;  /* 0x000000000000094d */ /* 0x000fea0003800000 */
[----:B------:R-:W0:Y:S01]  /*0260*/  LDC.64 R4, c[0x0][0x388] ;  /* 0x0000e200ff047b82 */ /* 0x000e220000000a00 */
[----:B------:R-:W1:Y:S01]  /*0270*/  LDCU.64 UR4, c[0x0][0x358] ;  /* 0x00006b00ff0477ac */ /* 0x000e620008000a00 */
[----:B0-----:R-:W-:-:S06]  /*0280*/  IMAD.WIDE.U32 R4, R7, 0x4, R4 ;  /* 0x0000000407047825 */ /* 0x001fcc00078e0004 */
[----:B-1----:R-:W2:Y:S01]  /*0290*/  LDG.E R4, desc[UR4][R4.64] ;  /* 0x0000000404047981 */ /* 0x002ea2000c1e1900 */
[----:B------:R-:W-:Y:S01]  /*02a0*/  MOV R2, 0x400 ;  /* 0x0000040000027802 */ /* 0x000fe20000000f00 */
[----:B------:R-:W0:Y:S03]  /*02b0*/  S2R R7, SR_CgaCtaId ;  /* 0x0000000000077919 */ /* 0x000e260000008800 */
[----:B0-----:R-:W-:-:S05]  /*02c0*/  LEA R2, R7, R2, 0x18 ;  /* 0x0000000207027211 */ /* 0x001fca00078ec0ff */
[--C-:B------:R-:W-:Y:S02]  /*02d0*/  IMAD R3, R3, 0x84, R2.reuse ;  /* 0x0000008403037824 */ /* 0x100fe400078e0202 */
[----:B------:R-:W-:-:S03]  /*02e0*/  IMAD R11, R8, 0x84, R2 ;  /* 0x00000084080b7824 */ /* 0x000fc600078e0202 */
[----:B------:R-:W-:Y:S02]  /*02f0*/  LEA R7, R0, R3, 0x2 ;  /* 0x0000000300077211 */ /* 0x000fe400078e10ff */
[----:B------:R-:W-:Y:S01]  /*0300*/  LEA R11, R6, R11, 0x2 ;  /* 0x0000000b060b7211 */ /* 0x000fe200078e10ff */
[----:B------:R-:W0:Y:S02]  /*0310*/  LDC.64 R2, c[0x0][0x380] ;  /* 0x0000e000ff027b82 */ /* 0x000e240000000a00 */
[----:B0-----:R-:W-:Y:S01]  /*0320*/  IMAD.WIDE.U32 R2, R9, 0x4, R2 ;  /* 0x0000000409027825 */ /* 0x001fe200078e0002 */
[----:B--2---:R-:W-:Y:S05]  /*0330*/  STS [R7], R4 ;  /* 0x0000000407007388 */ /* 0x004fea0000000800 */
[----:B------:R-:W-:Y:S06]  /*0340*/  BAR.SYNC.DEFER_BLOCKING 0x0 ;  /* 0x0000000000007b1d */ /* 0x000fec0000010000 */
[----:B------:R-:W0:Y:S04]  /*0350*/  LDS R11, [R11] ;  /* 0x000000000b0b7984 */ /* 0x000e280000000800 */
[----:B0-----:R-:W-:Y:S01]  /*0360*/  STG.E desc[UR4][R2.64], R11 ;  /* 0x0000000b02007986 */ /* 0x001fe2000c101904 */
[----:B------:R-:W-:Y:S05]  /*0370*/  EXIT ;  /* 0x000000000000794d */ /* 0x000fea0003800000 */
.L_x_1:
        /* <DEDUP_REMOVED lines=16> */
.L_x_5:


//--------------------- .text._Z13transposeSmemPfS_ii --------------------------
	.section	.text._Z13transposeSmemPfS_ii,"ax",@progbits
	.align	128
        .global         _Z13transposeSmemPfS_ii
        .type           _Z13transposeSmemPfS_ii,@function
        .size           _Z13transposeSmemPfS_ii,(.L_x_6 - _Z13transposeSmemPfS_ii)
        .other          _Z13transposeSmemPfS_ii,@"STO_CUDA_ENTRY STV_DEFAULT"
_Z13transposeSmemPfS_ii:
.text._Z13transposeSmemPfS_ii:
[----:B------:R-:W-:Y:S01]  /*0000*/  LDC R1, c[0x0][0x37c] ;  /* 0x0000df00ff017b82 */ /* 0x000fe20000000800 */
[----:B------:R-:W0:Y:S01]  /*0010*/  LDCU UR4, c[0x0][0x360] ;  /* 0x00006c00ff0477ac */ /* 0x000e220008000800 */
[----:B------:R-:W0:Y:S01]  /*0020*/  S2R R0, SR_TID.X ;  /* 0x0000000000007919 */ /* 0x000e220000002100 */
[----:B------:R-:W-:Y:S01]  /*0030*/  HFMA2 R2, -RZ, RZ, 0, 0 ;  /* 0x00000000ff027431 */ /* 0x000fe200000001ff */
[----:B------:R-:W1:Y:S01]  /*0040*/  LDCU UR5, c[0x0][0x364] ;  /* 0x00006c80ff0577ac */ /* 0x000e620008000800 */
[----:B------:R-:W0:Y:S01]  /*0050*/  S2R R10, SR_TID.Y ;  /* 0x00000000000a7919 */ /* 0x000e220000002200 */
[----:B------:R-:W2:Y:S01]  /*0060*/  LDCU.64 UR6, c[0x0][0x390] ;  /* 0x00007200ff0677ac */ /* 0x000ea20008000a00 */
[----:B------:R-:W3:Y:S01]  /*0070*/  S2R R9, SR_CTAID.Y ;  /* 0x0000000000097919 */ /* 0x000ee20000002600 */
[----:B-1----:R-:W1:Y:S01]  /*0080*/  I2F.U32.RP R4, UR5 ;  /* 0x0000000500047d06 */ /* 0x002e620008209000 */
[----:B------:R-:W-:-:S07]  /*0090*/  ISETP.NE.U32.AND P2, PT, RZ, UR5, PT ;  /* 0x00000005ff007c0c */ /* 0x000fce000bf45070 */
[----:B-1----:R-:W1:Y:S02]  /*00a0*/  MUFU.RCP R4, R4 ;  /* 0x0000000400047308 */ /* 0x002e640000001000 */
[----:B-1----:R-:W-:-:S06]  /*00b0*/  IADD3 R3, PT, PT, R4, 0xffffffe, RZ ;  /* 0x0ffffffe04037810 */ /* 0x002fcc0007ffe0ff */
[----:B------:R-:W1:Y:S02]  /*00c0*/  F2I.FTZ.U32.TRUNC.NTZ R3, R3 ;  /* 0x0000000300037305 */ /* 0x000e64000021f000 */
[----:B-1----:R-:W-:-:S05]  /*00d0*/  IADD3 R5, PT, PT, RZ, -R3, RZ ;  /* 0x80000003ff057210 */ /* 0x002fca0007ffe0ff */
[----:B------:R-:W-:-:S04]  /*00e0*/  IMAD R5, R5, UR5, RZ ;  /* 0x0000000505057c24 */ /* 0x000fc8000f8e02ff */
[----:B------:R-:W-:Y:S02]  /*00f0*/  IMAD.HI.U32 R5, R3, R5, R2 ;  /* 0x0000000503057227 */ /* 0x000fe400078e0002 */
[----:B------:R-:W1:Y:S02]  /*0100*/  S2R R3, SR_CTAID.X ;  /* 0x0000000000037919 */ /* 0x000e640000002500 */
[----:B0-----:R-:W-:-:S04]  /*0110*/  IMAD R2, R10, UR4, R0 ;  /* 0x000000040a027c24 */ /* 0x001fc8000f8e0200 */
[----:B------:R-:W-:-:S05]  /*0120*/  IMAD.HI.U32 R4, R5, R2, RZ ;  /* 0x0000000205047227 */ /* 0x000fca00078e00ff */
[----:B------:R-:W-:-:S05]  /*0130*/  IADD3 R5, PT, PT, -R4, RZ, RZ ;  /* 0x000000ff04057210 */ /* 0x000fca0007ffe1ff */
[----:B------:R-:W-:-:S05]  /*0140*/  IMAD R5, R5, UR5, R2 ;  /* 0x0000000505057c24 */ /* 0x000fca000f8e0202 */
[----:B------:R-:W-:-:S13]  /*0150*/  ISETP.GE.U32.AND P0, PT, R5, UR5, PT ;  /* 0x0000000505007c0c */ /* 0x000fda000bf06070 */
[----:B------:R-:W-:Y:S01]  /*0160*/  @P0 VIADD R5, R5, -UR5 ;  /* 0x8000000505050c36 */ /* 0x000fe20008000000 */
[----:B------:R-:W-:-:S04]  /*0170*/  @P0 IADD3 R4, PT, PT, R4, 0x1, RZ ;  /* 0x0000000104040810 */ /* 0x000fc80007ffe0ff */
[----:B------:R-:W-:-:S13]  /*0180*/  ISETP.GE.U32.AND P1, PT, R5, UR5, PT ;  /* 0x0000000505007c0c */ /* 0x000fda000bf26070 */
[----:B------:R-:W-:Y:S02]  /*0190*/  @P1 IADD3 R4, PT, PT, R4, 0x1, RZ ;  /* 0x0000000104041810 */ /* 0x000fe40007ffe0ff */
[----:B------:R-:W-:-:S05]  /*01a0*/  @!P2 LOP3.LUT R4, RZ, UR5, RZ, 0x33, !PT ;  /* 0x00000005ff04ac12 */ /* 0x000fca000f8e33ff */
[--C-:B------:R-:W-:Y:S02]  /*01b0*/  IMAD.MOV R5, RZ, RZ, -R4.reuse ;  /* 0x000000ffff057224 */ /* 0x100fe400078e0a04 */
[----:B-1----:R-:W-:Y:S02]  /*01c0*/  IMAD R8, R3, UR4, R4 ;  /* 0x0000000403087c24 */ /* 0x002fe4000f8e0204 */
[----:B------:R-:W-:Y:S02]  /*01d0*/  IMAD R6, R5, UR5, R2 ;  /* 0x0000000505067c24 */ /* 0x000fe4000f8e0202 */
[----:B------:R-:W-:Y:S02]  /*01e0*/  IMAD R2, R3, UR4, R0 ;  /* 0x0000000403027c24 */ /* 0x000fe4000f8e0200 */
[C---:B---3--:R-:W-:Y:S02]  /*01f0*/  IMAD R7, R9.reuse, UR5, R6 ;  /* 0x0000000509077c24 */ /* 0x048fe4000f8e0206 */
[----:B------:R-:W-:-:S03]  /*0200*/  IMAD R3, R9, UR5, R10 ;  /* 0x0000000509037c24 */ /* 0x000fc6000f8e020a */
[----:B--2---:R-:W-:Y:S01]  /*0210*/  ISETP.GE.U32.AND P0, PT, R7, UR6, PT ;  /* 0x0000000607007c0c */ /* 0x004fe2000bf06070 */
[----:B------:R-:W-:Y:S02]  /*0220*/  IMAD R5, R3, UR6, R2 ;  /* 0x0000000603057c24 */ /* 0x000fe4000f8e0202 */
[C---:B------:R-:W-:Y:S01]  /*0230*/  IMAD R7, R8.reuse, UR7, R7 ;  /* 0x0000000708077c24 */ /* 0x040fe2000f8e0207 */
[----:B------:R-:W-:-:S13]  /*0240*/  ISETP.GE.U32.OR P0, PT, R8, UR7, P0 ;  /* 0x0000000708007c0c */ /* 0x000fda0008706470 */
[----:B------:R-:W-:Y:S05]  /*0250*/  @P0 EXIT ;  /* 0x000000000000094d */ /* 0x000fea0003800000 */
[----:B------:R-:W0:Y:S01]  /*0260*/  LDC.64 R2, c[0x0][0x388] ;  /* 0x0000e200ff027b82 */ /* 0x000e220000000a00 */
[----:B------:R-:W1:Y:S01]  /*0270*/  LDCU.64 UR6, c[0x0][0x358] ;  /* 0x00006b00ff0677ac */ /* 0x000e620008000a00 */
[----:B0-----:R-:W-:-:S05]  /*0280*/  IMAD.WIDE.U32 R2, R5, 0x4, R2 ;  /* 0x0000000405027825 */ /* 0x001fca00078e0002 */
[----:B-1----:R0:W2:Y:S01]  /*0290*/  LDG.E R5, desc[UR6][R2.64] ;  /* 0x0000000602057981 */ /* 0x0020a2000c1e1900 */
[----:B------:R-:W1:Y:S01]  /*02a0*/  S2UR UR5, SR_CgaCtaId ;  /* 0x00000000000579c3 */ /* 0x000e620000008800 */
[----:B------:R-:W-:-:S07]  /*02b0*/  UMOV UR4, 0x400 ;  /* 0x0000040000047882 */ /* 0x000fce0000000000 */
[----:B0-----:R-:W0:Y:S01]  /*02c0*/  LDC.64 R2, c[0x0][0x380] ;  /* 0x0000e000ff027b82 */ /* 0x001e220000000a00 */
[----:B-1----:R-:W-:-:S06]  /*02d0*/  ULEA UR4, UR5, UR4, 0x18 ;  /* 0x0000000405047291 */ /* 0x002fcc000f8ec0ff */
[----:B------:R-:W-:Y:S02]  /*02e0*/  LEA R9, R10, UR4, 0x7 ;  /* 0x000000040a097c11 */ /* 0x000fe4000f8e38ff */
[----:B------:R-:W-:Y:S01]  /*02f0*/  LEA R11, R6, UR4, 0x7 ;  /* 0x00000004060b7c11 */ /* 0x000fe2000f8e38ff */
[----:B0-----:R-:W-:Y:S01]  /*0300*/  IMAD.WIDE.U32 R2, R7, 0x4, R2 ;  /* 0x0000000407027825 */ /* 0x001fe200078e0002 */
[----:B------:R-:W-:Y:S02]  /*0310*/  LEA R0, R0, R9, 0x2 ;  /* 0x0000000900007211 */ /* 0x000fe400078e10ff */
[----:B------:R-:W-:-:S03]  /*0320*/  LEA R11, R4, R11, 0x2 ;  /* 0x0000000b040b7211 */ /* 0x000fc600078e10ff */
[----:B--2---:R-:W-:Y:S01]  /*0330*/  STS [R0], R5 ;  /* 0x0000000500007388 */ /* 0x004fe20000000800 */
[----:B------:R-:W-:Y:S06]  /*0340*/  BAR.SYNC.DEFER_BLOCKING 0x0 ;  /* 0x0000000000007b1d */ /* 0x000fec0000010000 */
[----:B------:R-:W0:Y:S04]  /*0350*/  LDS R11, [R11] ;  /* 0x000000000b0b7984 */ /* 0x000e280000000800 */
[----:B0-----:R-:W-:Y:S01]  /*0360*/  STG.E desc[UR6][R2.64], R11 ;  /* 0x0000000b02007986 */ /* 0x001fe2000c101906 */
[----:B------:R-:W-:Y:S05]  /*0370*/  EXIT ;  /* 0x000000000000794d */ /* 0x000fea0003800000 */
.L_x_2:
        /* <DEDUP_REMOVED lines=16> */
.L_x_6:


//--------------------- .text._Z9naiveGmemPfS_ii  --------------------------
	.section	.text._Z9naiveGmemPfS_ii,"ax",@progbits
	.align	128
        .global         _Z9naiveGmemPfS_ii
        .type           _Z9naiveGmemPfS_ii,@function
        .size           _Z9naiveGmemPfS_ii,(.L_x_7 - _Z9naiveGmemPfS_ii)
        .other          _Z9naiveGmemPfS_ii,@"STO_CUDA_ENTRY STV_DEFAULT"
_Z9naiveGmemPfS_ii:
.text._Z9naiveGmemPfS_ii:
[----:B------:R-:W-:Y:S01]  /*0000*/  LDC R1, c[0x0][0x37c] ;  /* 0x0000df00ff017b82 */ /* 0x000fe20000000800 */
[----:B------:R-:W0:Y:S01]  /*0010*/  S2R R7, SR_CTAID.Y ;  /* 0x0000000000077919 */ /* 0x000e220000002600 */
[----:B------:R-:W1:Y:S01]  /*0020*/  LDCU UR4, c[0x0][0x360] ;  /* 0x00006c00ff0477ac */ /* 0x000e620008000800 */
[----:B------:R-:W0:Y:S01]  /*0030*/  S2R R2, SR_TID.Y ;  /* 0x0000000000027919 */ /* 0x000e220000002200 */
[----:B------:R-:W0:Y:S01]  /*0040*/  LDCU UR5, c[0x0][0x364] ;  /* 0x00006c80ff0577ac */ /* 0x000e220008000800 */
[----:B------:R-:W1:Y:S01]  /*0050*/  S2R R0, SR_CTAID.X ;  /* 0x0000000000007919 */ /* 0x000e620000002500 */
[----:B------:R-:W2:Y:S01]  /*0060*/  LDCU.64 UR6, c[0x0][0x390] ;  /* 0x00007200ff0677ac */ /* 0x000ea20008000a00 */
[----:B------:R-:W1:Y:S01]  /*0070*/  S2R R3, SR_TID.X ;  /* 0x0000000000037919 */ /* 0x000e620000002100 */
[----:B0-----:R-:W-:-:S05]  /*0080*/  IMAD R7, R7, UR5, R2 ;  /* 0x0000000507077c24 */ /* 0x001fca000f8e0202 */
[----:B--2---:R-:W-:Y:S01]  /*0090*/  ISETP.GE.U32.AND P0, PT, R7, UR7, PT ;  /* 0x0000000707007c0c */ /* 0x004fe2000bf06070 */
[----:B-1----:R-:W-:-:S05]  /*00a0*/  IMAD R0, R0, UR4, R3 ;  /* 0x0000000400007c24 */ /* 0x002fca000f8e0203 */
[----:B------:R-:W-:-:S13]  /*00b0*/  ISETP.GE.U32.OR P0, PT, R0, UR6, P0 ;  /* 0x0000000600007c0c */ /* 0x000fda0008706470 */
[----:B------:R-:W-:Y:S05]  /*00c0*/  @P0 EXIT ;  /* 0x000000000000094d */ /* 0x000fea0003800000 */
[----:B------:R-:W0:Y:S01]  /*00d0*/  LDC.64 R2, c[0x0][0x388] ;  /* 0x0000e200ff027b82 */ /* 0x000e220000000a00 */
[----:B------:R-:W1:Y:S01]  /*00e0*/  LDCU.64 UR4, c[0x0][0x358] ;  /* 0x00006b00ff0477ac */ /* 0x000e620008000a00 */
[----:B------:R-:W-:-:S04]  /*00f0*/  IMAD R5, R7, UR6, R0 ;  /* 0x0000000607057c24 */ /* 0x000fc8000f8e0200 */
[----:B0-----:R-:W-:Y:S02]  /*0100*/  IMAD.WIDE.U32 R2, R5, 0x4, R2 ;  /* 0x0000000405027825 */ /* 0x001fe400078e0002 */
[----:B------:R-:W0:Y:S04]  /*0110*/  LDC.64 R4, c[0x0][0x380] ;  /* 0x0000e000ff047b82 */ /* 0x000e280000000a00 */
[----:B-1----:R-:W2:Y:S01]  /*0120*/  LDG.E R3, desc[UR4][R2.64] ;  /* 0x0000000402037981 */ /* 0x002ea2000c1e1900 */
[----:B------:R-:W-:-:S04]  /*0130*/  IMAD R7, R0, UR7, R7 ;  /* 0x0000000700077c24 */ /* 0x000fc8000f8e0207 */
[----:B0-----:R-:W-:-:S05]  /*0140*/  IMAD.WIDE.U32 R4, R7, 0x4, R4 ;  /* 0x0000000407047825 */ /* 0x001fca00078e0004 */
[----:B--2---:R-:W-:Y:S01]  /*0150*/  STG.E desc[UR4][R4.64], R3 ;  /* 0x0000000304007986 */ /* 0x004fe2000c101904 */
[----:B------:R-:W-:Y:S05]  /*0160*/  EXIT ;  /* 0x000000000000794d */ /* 0x000fea0003800000 */
.L_x_3:
        /* <DEDUP_REMOVED lines=9> */
.L_x_7:


//--------------------- .nv.shared._Z22transposeSmemUnrollPadPfS_ii --------------------------
	.section	.nv.shared._Z22transposeSmemUnrollPadPfS_ii,"aw",@nobits
	.sectionflags	@""
	.align	4
.nv.shared._Z22transposeSmemUnrollPadPfS_ii:
	.zero		5184


//--------------------- .nv.shared.reserved.0     --------------------------
	.section	.nv.shared.reserved.0,"aw",@nobits
	.weak		__nv_reservedSMEM_offset_0_alias
	.size		__nv_reservedSMEM_offset_0_alias, 0, 64
	.other		__nv_reservedSMEM_offset_0_alias,@"STO_CUDA_RESERVED_SHARED STV_DEFAULT"
__nv_reservedSMEM_offset_0_alias:
	.zero		0
	.zero		64


//--------------------- .nv.shared._Z18transposeSmemUnpadPfS_ii --------------------------
	.section	.nv.shared._Z18transposeSmemUnpadPfS_ii,"aw",@nobits
	.sectionflags	@""
	.align	4
.nv.shared._Z18transposeSmemUnpadPfS_ii:
	.zero		3136


//--------------------- .nv.shared._Z13transposeSmemPfS_ii --------------------------
	.section	.nv.shared._Z13transposeSmemPfS_ii,"aw",@nobits
	.sectionflags	@""
	.align	4
.nv.shared._Z13transposeSmemPfS_ii:
	.zero		3072


//--------------------- .nv.constant0._Z22transposeSmemUnrollPadPfS_ii --------------------------
	.section	.nv.constant0._Z22transposeSmemUnrollPadPfS_ii,"a",@progbits
	.sectionflags	@""
	.align	4
.nv.constant0._Z22transposeSmemUnrollPadPfS_ii:
	.zero		920


//--------------------- .nv.constant0._Z18transposeSmemUnpadPfS_ii --------------------------
	.section	.nv.constant0._Z18transposeSmemUnpadPfS_ii,"a",@progbits
	.sectionflags	@""
	.align	4
.nv.constant0._Z18transposeSmemUnpadPfS_ii:
	.zero		920


//--------------------- .nv.constant0._Z13transposeSmemPfS_ii --------------------------
	.section	.nv.constant0._Z13transposeSmemPfS_ii,"a",@progbits
	.sectionflags	@""
	.align	4
.nv.constant0._Z13transposeSmemPfS_ii:
	.zero		920


//--------------------- .nv.constant0._Z9naiveGmemPfS_ii --------------------------
	.section	.nv.constant0._Z9naiveGmemPfS_ii,"a",@progbits
	.sectionflags	@""
	.align	4
.nv.constant0._Z9naiveGmemPfS_ii:
	.zero		920


//--------------------- SYMBOLS --------------------------

	.type		.nv.reservedSmem.offset0,@object
	.size		.nv.reservedSmem.offset0,0x4
	.type		.nv.reservedSmem.cap,@object
	.size		.nv.reservedSmem.cap,0x4
